//
// Generated by NVIDIA NVVM Compiler
//
// Compiler Build ID: CL-36424714
// Cuda compilation tools, release 13.0, V13.0.88
// Based on NVVM 20.0.0
//

.version 9.0
.target sm_100
.address_size 64

	// .globl	_Z14AddVectorInDevPjS_S_

.visible .entry _Z14AddVectorInDevPjS_S_(
	.param .u64 .ptr .align 1 _Z14AddVectorInDevPjS_S__param_0,
	.param .u64 .ptr .align 1 _Z14AddVectorInDevPjS_S__param_1,
	.param .u64 .ptr .align 1 _Z14AddVectorInDevPjS_S__param_2
)
{
	.reg .b32 	%r<5>;
	.reg .b64 	%rd<11>;

	ld.param.u64 	%rd1, [_Z14AddVectorInDevPjS_S__param_0];
	ld.param.u64 	%rd2, [_Z14AddVectorInDevPjS_S__param_1];
	ld.param.u64 	%rd3, [_Z14AddVectorInDevPjS_S__param_2];
	cvta.to.global.u64 	%rd4, %rd3;
	cvta.to.global.u64 	%rd5, %rd2;
	cvta.to.global.u64 	%rd6, %rd1;
	mov.u32 	%r1, %ctaid.x;
	mul.wide.u32 	%rd7, %r1, 4;
	add.s64 	%rd8, %rd6, %rd7;
	ld.global.u32 	%r2, [%rd8];
	add.s64 	%rd9, %rd5, %rd7;
	ld.global.u32 	%r3, [%rd9];
	add.s32 	%r4, %r3, %r2;
	add.s64 	%rd10, %rd4, %rd7;
	st.global.u32 	[%rd10], %r4;
	ret;

}
	// .globl	_Z15AddVectorInDevTPjS_S_
.visible .entry _Z15AddVectorInDevTPjS_S_(
	.param .u64 .ptr .align 1 _Z15AddVectorInDevTPjS_S__param_0,
	.param .u64 .ptr .align 1 _Z15AddVectorInDevTPjS_S__param_1,
	.param .u64 .ptr .align 1 _Z15AddVectorInDevTPjS_S__param_2
)
{
	.reg .b32 	%r<5>;
	.reg .b64 	%rd<11>;

	ld.param.u64 	%rd1, [_Z15AddVectorInDevTPjS_S__param_0];
	ld.param.u64 	%rd2, [_Z15AddVectorInDevTPjS_S__param_1];
	ld.param.u64 	%rd3, [_Z15AddVectorInDevTPjS_S__param_2];
	cvta.to.global.u64 	%rd4, %rd3;
	cvta.to.global.u64 	%rd5, %rd2;
	cvta.to.global.u64 	%rd6, %rd1;
	mov.u32 	%r1, %tid.x;
	mul.wide.u32 	%rd7, %r1, 4;
	add.s64 	%rd8, %rd6, %rd7;
	ld.global.u32 	%r2, [%rd8];
	add.s64 	%rd9, %rd5, %rd7;
	ld.global.u32 	%r3, [%rd9];
	add.s32 	%r4, %r3, %r2;
	add.s64 	%rd10, %rd4, %rd7;
	st.global.u32 	[%rd10], %r4;
	ret;

}
	// .globl	_Z17AddVectorInDevTBePjS_S_
.visible .entry _Z17AddVectorInDevTBePjS_S_(
	.param .u64 .ptr .align 1 _Z17AddVectorInDevTBePjS_S__param_0,
	.param .u64 .ptr .align 1 _Z17AddVectorInDevTBePjS_S__param_1,
	.param .u64 .ptr .align 1 _Z17AddVectorInDevTBePjS_S__param_2
)
{
	.reg .b32 	%r<8>;
	.reg .b64 	%rd<11>;

	ld.param.u64 	%rd1, [_Z17AddVectorInDevTBePjS_S__param_0];
	ld.param.u64 	%rd2, [_Z17AddVectorInDevTBePjS_S__param_1];
	ld.param.u64 	%rd3, [_Z17AddVectorInDevTBePjS_S__param_2];
	cvta.to.global.u64 	%rd4, %rd3;
	cvta.to.global.u64 	%rd5, %rd2;
	cvta.to.global.u64 	%rd6, %rd1;
	mov.u32 	%r1, %tid.x;
	mov.u32 	%r2, %ctaid.x;
	mov.u32 	%r3, %ntid.x;
	mad.lo.s32 	%r4, %r2, %r3, %r1;
	mul.wide.s32 	%rd7, %r4, 4;
	add.s64 	%rd8, %rd6, %rd7;
	ld.global.u32 	%r5, [%rd8];
	add.s64 	%rd9, %rd5, %rd7;
	ld.global.u32 	%r6, [%rd9];
	add.s32 	%r7, %r6, %r5;
	add.s64 	%rd10, %rd4, %rd7;
	st.global.u32 	[%rd10], %r7;
	ret;

}
	// .globl	_Z17AddVectorInDevTBaPjS_S_j
.visible .entry _Z17AddVectorInDevTBaPjS_S_j(
	.param .u64 .ptr .align 1 _Z17AddVectorInDevTBaPjS_S_j_param_0,
	.param .u64 .ptr .align 1 _Z17AddVectorInDevTBaPjS_S_j_param_1,
	.param .u64 .ptr .align 1 _Z17AddVectorInDevTBaPjS_S_j_param_2,
	.param .u32 _Z17AddVectorInDevTBaPjS_S_j_param_3
)
{
	.reg .pred 	%p<2>;
	.reg .b32 	%r<9>;
	.reg .b64 	%rd<11>;

	ld.param.u64 	%rd1, [_Z17AddVectorInDevTBaPjS_S_j_param_0];
	ld.param.u64 	%rd2, [_Z17AddVectorInDevTBaPjS_S_j_param_1];
	ld.param.u64 	%rd3, [_Z17AddVectorInDevTBaPjS_S_j_param_2];
	ld.param.u32 	%r2, [_Z17AddVectorInDevTBaPjS_S_j_param_3];
	mov.u32 	%r3, %tid.x;
	mov.u32 	%r4, %ctaid.x;
	mov.u32 	%r5, %ntid.x;
	mad.lo.s32 	%r1, %r4, %r5, %r3;
	setp.ge.u32 	%p1, %r1, %r2;
	@%p1 bra 	$L__BB3_2;
	cvta.to.global.u64 	%rd4, %rd1;
	cvta.to.global.u64 	%rd5, %rd2;
	cvta.to.global.u64 	%rd6, %rd3;
	mul.wide.s32 	%rd7, %r1, 4;
	add.s64 	%rd8, %rd4, %rd7;
	ld.global.u32 	%r6, [%rd8];
	add.s64 	%rd9, %rd5, %rd7;
	ld.global.u32 	%r7, [%rd9];
	add.s32 	%r8, %r7, %r6;
	add.s64 	%rd10, %rd6, %rd7;
	st.global.u32 	[%rd10], %r8;
$L__BB3_2:
	ret;

}


// ===== COMPILED SASS (sm_100) =====

	.target	sm_100

	.elftype	@"ET_EXEC"


//--------------------- .note.nv.tkinfo           --------------------------
	.section	.note.nv.tkinfo,"",@"SHT_NOTE"
	.sectionflags	@"SHF_NOTE_NV_TKINFO"
	.tkinfo
        /*0018*/ 	.word	0x00000002
        /*0030*/ 	.string	""
        /*0030*/ 	.string	"ptxas"
        /*0030*/ 	.string	"Cuda compilation tools, release 13.0, V13.0.88"
        /*0030*/ 	.string	"Build cuda_13.0.r13.0/compiler.36424714_0"
        /*0030*/ 	.string	"-arch sm_100 -m 64 "



//--------------------- .note.nv.cuinfo           --------------------------
	.section	.note.nv.cuinfo,"",@"SHT_NOTE"
	.sectionflags	@"SHF_NOTE_NV_CUINFO"
        /*0018*/ 	.short	0x0002
        /*001a*/ 	.short	0x0064
        /*001c*/ 	.short	0x0082
	.zero		2


//--------------------- .nv.info                  --------------------------
	.section	.nv.info,"",@"SHT_CUDA_INFO"
	.align	4


	//----- nvinfo : EIATTR_REGCOUNT
	.align		4
        /*0000*/ 	.byte	0x04, 0x2f
        /*0002*/ 	.short	(.L_1 - .L_0)
	.align		4
.L_0:
        /*0004*/ 	.word	index@(_Z14AddVectorInDevPjS_S_)
        /*0008*/ 	.word	0x0000000c


	//----- nvinfo : EIATTR_FRAME_SIZE
	.align		4
.L_1:
        /*000c*/ 	.byte	0x04, 0x11
        /*000e*/ 	.short	(.L_3 - .L_2)
	.align		4
.L_2:
        /*0010*/ 	.word	index@(_Z14AddVectorInDevPjS_S_)
        /*0014*/ 	.word	0x00000000


	//----- nvinfo : EIATTR_REGCOUNT
	.align		4
.L_3:
        /*0018*/ 	.byte	0x04, 0x2f
        /*001a*/ 	.short	(.L_5 - .L_4)
	.align		4
.L_4:
        /*001c*/ 	.word	index@(_Z15AddVectorInDevTPjS_S_)
        /*0020*/ 	.word	0x0000000c


	//----- nvinfo : EIATTR_FRAME_SIZE
	.align		4
.L_5:
        /*0024*/ 	.byte	0x04, 0x11
        /*0026*/ 	.short	(.L_7 - .L_6)
	.align		4
.L_6:
        /*0028*/ 	.word	index@(_Z15AddVectorInDevTPjS_S_)
        /*002c*/ 	.word	0x00000000


	//----- nvinfo : EIATTR_REGCOUNT
	.align		4
.L_7:
        /*0030*/ 	.byte	0x04, 0x2f
        /*0032*/ 	.short	(.L_9 - .L_8)
	.align		4
.L_8:
        /*0034*/ 	.word	index@(_Z17AddVectorInDevTBePjS_S_)
        /*0038*/ 	.word	0x0000000c


	//----- nvinfo : EIATTR_FRAME_SIZE
	.align		4
.L_9:
        /*003c*/ 	.byte	0x04, 0x11
        /*003e*/ 	.short	(.L_11 - .L_10)
	.align		4
.L_10:
        /*0040*/ 	.word	index@(_Z17AddVectorInDevTBePjS_S_)
        /*0044*/ 	.word	0x00000000


	//----- nvinfo : EIATTR_REGCOUNT
	.align		4
.L_11:
        /*0048*/ 	.byte	0x04, 0x2f
        /*004a*/ 	.short	(.L_13 - .L_12)
	.align		4
.L_12:
        /*004c*/ 	.word	index@(_Z17AddVectorInDevTBaPjS_S_j)
        /*0050*/ 	.word	0x0000000c


	//----- nvinfo : EIATTR_FRAME_SIZE
	.align		4
.L_13:
        /*0054*/ 	.byte	0x04, 0x11
        /*0056*/ 	.short	(.L_15 - .L_14)
	.align		4
.L_14:
        /*0058*/ 	.word	index@(_Z17AddVectorInDevTBaPjS_S_j)
        /*005c*/ 	.word	0x00000000


	//----- nvinfo : EIATTR_MIN_STACK_SIZE
	.align		4
.L_15:
        /*0060*/ 	.byte	0x04, 0x12
        /*0062*/ 	.short	(.L_17 - .L_16)
	.align		4
.L_16:
        /*0064*/ 	.word	index@(_Z17AddVectorInDevTBaPjS_S_j)
        /*0068*/ 	.word	0x00000000


	//----- nvinfo : EIATTR_MIN_STACK_SIZE
	.align		4
.L_17:
        /*006c*/ 	.byte	0x04, 0x12
        /*006e*/ 	.short	(.L_19 - .L_18)
	.align		4
.L_18:
        /*0070*/ 	.word	index@(_Z17AddVectorInDevTBePjS_S_)
        /*0074*/ 	.word	0x00000000


	//----- nvinfo : EIATTR_MIN_STACK_SIZE
	.align		4
.L_19:
        /*0078*/ 	.byte	0x04, 0x12
        /*007a*/ 	.short	(.L_21 - .L_20)
	.align		4
.L_20:
        /*007c*/ 	.word	index@(_Z15AddVectorInDevTPjS_S_)
        /*0080*/ 	.word	0x00000000


	//----- nvinfo : EIATTR_MIN_STACK_SIZE
	.align		4
.L_21:
        /*0084*/ 	.byte	0x04, 0x12
        /*0086*/ 	.short	(.L_23 - .L_22)
	.align		4
.L_22:
        /*0088*/ 	.word	index@(_Z14AddVectorInDevPjS_S_)
        /*008c*/ 	.word	0x00000000
.L_23:


//--------------------- .nv.compat                --------------------------
	.section	.nv.compat,"",@"SHT_CUDA_COMPAT_INFO"
	.align	4
        /*0000*/ 	.byte	0x02, 0x09, 0x00, 0x00, 0x02, 0x02, 0x01, 0x00, 0x02, 0x05, 0x05, 0x00, 0x03, 0x07, 0x01, 0x01
        /*0010*/ 	.byte	0x02, 0x03, 0x00, 0x00, 0x02, 0x06, 0x01, 0x00, 0x04, 0x0b, 0x08, 0x00, 0x09, 0x00, 0x00, 0x00
        /*0020*/ 	.byte	0x00, 0x00, 0x00, 0x00


//--------------------- .nv.info._Z17AddVectorInDevTBaPjS_S_j --------------------------
	.section	.nv.info._Z17AddVectorInDevTBaPjS_S_j,"",@"SHT_CUDA_INFO"
	.sectionflags	@""
	.align	4


	//----- nvinfo : EIATTR_CUDA_API_VERSION
	.align		4
        /*0000*/ 	.byte	0x04, 0x37
        /*0002*/ 	.short	(.L_25 - .L_24)
.L_24:
        /*0004*/ 	.word	0x00000082


	//----- nvinfo : EIATTR_KPARAM_INFO
	.align		4
.L_25:
        /*0008*/ 	.byte	0x04, 0x17
        /*000a*/ 	.short	(.L_27 - .L_26)
.L_26:
        /*000c*/ 	.word	0x00000000
        /*0010*/ 	.short	0x0003
        /*0012*/ 	.short	0x0018
        /*0014*/ 	.byte	0x00, 0xf0, 0x11, 0x00


	//----- nvinfo : EIATTR_KPARAM_INFO
	.align		4
.L_27:
        /*0018*/ 	.byte	0x04, 0x17
        /*001a*/ 	.short	(.L_29 - .L_28)
.L_28:
        /*001c*/ 	.word	0x00000000
        /*0020*/ 	.short	0x0002
        /*0022*/ 	.short	0x0010
        /*0024*/ 	.byte	0x00, 0xf5, 0x21, 0x00


	//----- nvinfo : EIATTR_KPARAM_INFO
	.align		4
.L_29:
        /*0028*/ 	.byte	0x04, 0x17
        /*002a*/ 	.short	(.L_31 - .L_30)
.L_30:
        /*002c*/ 	.word	0x00000000
        /*0030*/ 	.short	0x0001
        /*0032*/ 	.short	0x0008
        /*0034*/ 	.byte	0x00, 0xf5, 0x21, 0x00


	//----- nvinfo : EIATTR_KPARAM_INFO
	.align		4
.L_31:
        /*0038*/ 	.byte	0x04, 0x17
        /*003a*/ 	.short	(.L_33 - .L_32)
.L_32:
        /*003c*/ 	.word	0x00000000
        /*0040*/ 	.short	0x0000
        /*0042*/ 	.short	0x0000
        /*0044*/ 	.byte	0x00, 0xf5, 0x21, 0x00


	//----- nvinfo : EIATTR_SPARSE_MMA_MASK
	.align		4
.L_33:
        /*0048*/ 	.byte	0x03, 0x50
        /*004a*/ 	.short	0x0000


	//----- nvinfo : EIATTR_MAXREG_COUNT
	.align		4
        /*004c*/ 	.byte	0x03, 0x1b
        /*004e*/ 	.short	0x00ff


	//----- nvinfo : EIATTR_MERCURY_ISA_VERSION
	.align		4
        /*0050*/ 	.byte	0x03, 0x5f
        /*0052*/ 	.short	0x0101


	//----- nvinfo : EIATTR_VRC_CTA_INIT_COUNT
	.align		4
        /*0054*/ 	.byte	0x02, 0x4a
	.zero		1
	.zero		1


	//----- nvinfo : EIATTR_EXIT_INSTR_OFFSETS
	.align		4
        /*0058*/ 	.byte	0x04, 0x1c
        /*005a*/ 	.short	(.L_35 - .L_34)


	//   ....[0]....
.L_34:
        /*005c*/ 	.word	0x00000070


	//   ....[1]....
        /*0060*/ 	.word	0x00000130


	//----- nvinfo : EIATTR_CBANK_PARAM_SIZE
	.align		4
.L_35:
        /*0064*/ 	.byte	0x03, 0x19
        /*0066*/ 	.short	0x001c


	//----- nvinfo : EIATTR_PARAM_CBANK
	.align		4
        /*0068*/ 	.byte	0x04, 0x0a
        /*006a*/ 	.short	(.L_37 - .L_36)
	.align		4
.L_36:
        /*006c*/ 	.word	index@(.nv.constant0._Z17AddVectorInDevTBaPjS_S_j)
        /*0070*/ 	.short	0x0380
        /*0072*/ 	.short	0x001c


	//----- nvinfo : EIATTR_SW_WAR
	.align		4
.L_37:
        /*0074*/ 	.byte	0x04, 0x36
        /*0076*/ 	.short	(.L_39 - .L_38)
.L_38:
        /*0078*/ 	.word	0x00000008
.L_39:


//--------------------- .nv.info._Z17AddVectorInDevTBePjS_S_ --------------------------
	.section	.nv.info._Z17AddVectorInDevTBePjS_S_,"",@"SHT_CUDA_INFO"
	.sectionflags	@""
	.align	4


	//----- nvinfo : EIATTR_CUDA_API_VERSION
	.align		4
        /*0000*/ 	.byte	0x04, 0x37
        /*0002*/ 	.short	(.L_41 - .L_40)
.L_40:
        /*0004*/ 	.word	0x00000082


	//----- nvinfo : EIATTR_KPARAM_INFO
	.align		4
.L_41:
        /*0008*/ 	.byte	0x04, 0x17
        /*000a*/ 	.short	(.L_43 - .L_42)
.L_42:
        /*000c*/ 	.word	0x00000000
        /*0010*/ 	.short	0x0002
        /*0012*/ 	.short	0x0010
        /*0014*/ 	.byte	0x00, 0xf5, 0x21, 0x00


	//----- nvinfo : EIATTR_KPARAM_INFO
	.align		4
.L_43:
        /*0018*/ 	.byte	0x04, 0x17
        /*001a*/ 	.short	(.L_45 - .L_44)
.L_44:
        /*001c*/ 	.word	0x00000000
        /*0020*/ 	.short	0x0001
        /*0022*/ 	.short	0x0008
        /*0024*/ 	.byte	0x00, 0xf5, 0x21, 0x00


	//----- nvinfo : EIATTR_KPARAM_INFO
	.align		4
.L_45:
        /*0028*/ 	.byte	0x04, 0x17
        /*002a*/ 	.short	(.L_47 - .L_46)
.L_46:
        /*002c*/ 	.word	0x00000000
        /*0030*/ 	.short	0x0000
        /*0032*/ 	.short	0x0000
        /*0034*/ 	.byte	0x00, 0xf5, 0x21, 0x00


	//----- nvinfo : EIATTR_SPARSE_MMA_MASK
	.align		4
.L_47:
        /*0038*/ 	.byte	0x03, 0x50
        /*003a*/ 	.short	0x0000


	//----- nvinfo : EIATTR_MAXREG_COUNT
	.align		4
        /*003c*/ 	.byte	0x03, 0x1b
        /*003e*/ 	.short	0x00ff


	//----- nvinfo : EIATTR_MERCURY_ISA_VERSION
	.align		4
        /*0040*/ 	.byte	0x03, 0x5f
        /*0042*/ 	.short	0x0101


	//----- nvinfo : EIATTR_VRC_CTA_INIT_COUNT
	.align		4
        /*0044*/ 	.byte	0x02, 0x4a
	.zero		1
	.zero		1


	//----- nvinfo : EIATTR_EXIT_INSTR_OFFSETS
	.align		4
        /*0048*/ 	.byte	0x04, 0x1c
        /*004a*/ 	.short	(.L_49 - .L_48)


	//   ....[0]....
.L_48:
        /*004c*/ 	.word	0x00000100


	//----- nvinfo : EIATTR_CBANK_PARAM_SIZE
	.align		4
.L_49:
        /*0050*/ 	.byte	0x03, 0x19
        /*0052*/ 	.short	0x0018


	//----- nvinfo : EIATTR_PARAM_CBANK
	.align		4
        /*0054*/ 	.byte	0x04, 0x0a
        /*0056*/ 	.short	(.L_51 - .L_50)
	.align		4
.L_50:
        /*0058*/ 	.word	index@(.nv.constant0._Z17AddVectorInDevTBePjS_S_)
        /*005c*/ 	.short	0x0380
        /*005e*/ 	.short	0x0018


	//----- nvinfo : EIATTR_SW_WAR
	.align		4
.L_51:
        /*0060*/ 	.byte	0x04, 0x36
        /*0062*/ 	.short	(.L_53 - .L_52)
.L_52:
        /*0064*/ 	.word	0x00000008
.L_53:


//--------------------- .nv.info._Z15AddVectorInDevTPjS_S_ --------------------------
	.section	.nv.info._Z15AddVectorInDevTPjS_S_,"",@"SHT_CUDA_INFO"
	.sectionflags	@""
	.align	4


	//----- nvinfo : EIATTR_CUDA_API_VERSION
	.align		4
        /*0000*/ 	.byte	0x04, 0x37
        /*0002*/ 	.short	(.L_55 - .L_54)
.L_54:
        /*0004*/ 	.word	0x00000082


	//----- nvinfo : EIATTR_KPARAM_INFO
	.align		4
.L_55:
        /*0008*/ 	.byte	0x04, 0x17
        /*000a*/ 	.short	(.L_57 - .L_56)
.L_56:
        /*000c*/ 	.word	0x00000000
        /*0010*/ 	.short	0x0002
        /*0012*/ 	.short	0x0010
        /*0014*/ 	.byte	0x00, 0xf5, 0x21, 0x00


	//----- nvinfo : EIATTR_KPARAM_INFO
	.align		4
.L_57:
        /*0018*/ 	.byte	0x04, 0x17
        /*001a*/ 	.short	(.L_59 - .L_58)
.L_58:
        /*001c*/ 	.word	0x00000000
        /*0020*/ 	.short	0x0001
        /*0022*/ 	.short	0x0008
        /*0024*/ 	.byte	0x00, 0xf5, 0x21, 0x00


	//----- nvinfo : EIATTR_KPARAM_INFO
	.align		4
.L_59:
        /*0028*/ 	.byte	0x04, 0x17
        /*002a*/ 	.short	(.L_61 - .L_60)
.L_60:
        /*002c*/ 	.word	0x00000000
        /*0030*/ 	.short	0x0000
        /*0032*/ 	.short	0x0000
        /*0034*/ 	.byte	0x00, 0xf5, 0x21, 0x00


	//----- nvinfo : EIATTR_SPARSE_MMA_MASK
	.align		4
.L_61:
        /*0038*/ 	.byte	0x03, 0x50
        /*003a*/ 	.short	0x0000


	//----- nvinfo : EIATTR_MAXREG_COUNT
	.align		4
        /*003c*/ 	.byte	0x03, 0x1b
        /*003e*/ 	.short	0x00ff


	//----- nvinfo : EIATTR_MERCURY_ISA_VERSION
	.align		4
        /*0040*/ 	.byte	0x03, 0x5f
        /*0042*/ 	.short	0x0101


	//----- nvinfo : EIATTR_VRC_CTA_INIT_COUNT
	.align		4
        /*0044*/ 	.byte	0x02, 0x4a
	.zero		1
	.zero		1


	//----- nvinfo : EIATTR_EXIT_INSTR_OFFSETS
	.align		4
        /*0048*/ 	.byte	0x04, 0x1c
        /*004a*/ 	.short	(.L_63 - .L_62)


	//   ....[0]....
.L_62:
        /*004c*/ 	.word	0x000000d0


	//----- nvinfo : EIATTR_CBANK_PARAM_SIZE
	.align		4
.L_63:
        /*0050*/ 	.byte	0x03, 0x19
        /*0052*/ 	.short	0x0018


	//----- nvinfo : EIATTR_PARAM_CBANK
	.align		4
        /*0054*/ 	.byte	0x04, 0x0a
        /*0056*/ 	.short	(.L_65 - .L_64)
	.align		4
.L_64:
        /*0058*/ 	.word	index@(.nv.constant0._Z15AddVectorInDevTPjS_S_)
        /*005c*/ 	.short	0x0380
        /*005e*/ 	.short	0x0018


	//----- nvinfo : EIATTR_SW_WAR
	.align		4
.L_65:
        /*0060*/ 	.byte	0x04, 0x36
        /*0062*/ 	.short	(.L_67 - .L_66)
.L_66:
        /*0064*/ 	.word	0x00000008
.L_67:


//--------------------- .nv.info._Z14AddVectorInDevPjS_S_ --------------------------
	.section	.nv.info._Z14AddVectorInDevPjS_S_,"",@"SHT_CUDA_INFO"
	.sectionflags	@""
	.align	4


	//----- nvinfo : EIATTR_CUDA_API_VERSION
	.align		4
        /*0000*/ 	.byte	0x04, 0x37
        /*0002*/ 	.short	(.L_69 - .L_68)
.L_68:
        /*0004*/ 	.word	0x00000082


	//----- nvinfo : EIATTR_KPARAM_INFO
	.align		4
.L_69:
        /*0008*/ 	.byte	0x04, 0x17
        /*000a*/ 	.short	(.L_71 - .L_70)
.L_70:
        /*000c*/ 	.word	0x00000000
        /*0010*/ 	.short	0x0002
        /*0012*/ 	.short	0x0010
        /*0014*/ 	.byte	0x00, 0xf5, 0x21, 0x00


	//----- nvinfo : EIATTR_KPARAM_INFO
	.align		4
.L_71:
        /*0018*/ 	.byte	0x04, 0x17
        /*001a*/ 	.short	(.L_73 - .L_72)
.L_72:
        /*001c*/ 	.word	0x00000000
        /*0020*/ 	.short	0x0001
        /*0022*/ 	.short	0x0008
        /*0024*/ 	.byte	0x00, 0xf5, 0x21, 0x00


	//----- nvinfo : EIATTR_KPARAM_INFO
	.align		4
.L_73:
        /*0028*/ 	.byte	0x04, 0x17
        /*002a*/ 	.short	(.L_75 - .L_74)
.L_74:
        /*002c*/ 	.word	0x00000000
        /*0030*/ 	.short	0x0000
        /*0032*/ 	.short	0x0000
        /*0034*/ 	.byte	0x00, 0xf5, 0x21, 0x00


	//----- nvinfo : EIATTR_SPARSE_MMA_MASK
	.align		4
.L_75:
        /*0038*/ 	.byte	0x03, 0x50
        /*003a*/ 	.short	0x0000


	//----- nvinfo : EIATTR_MAXREG_COUNT
	.align		4
        /*003c*/ 	.byte	0x03, 0x1b
        /*003e*/ 	.short	0x00ff


	//----- nvinfo : EIATTR_MERCURY_ISA_VERSION
	.align		4
        /*0040*/ 	.byte	0x03, 0x5f
        /*0042*/ 	.short	0x0101


	//----- nvinfo : EIATTR_VRC_CTA_INIT_COUNT
	.align		4
        /*0044*/ 	.byte	0x02, 0x4a
	.zero		1
	.zero		1


	//----- nvinfo : EIATTR_EXIT_INSTR_OFFSETS
	.align		4
        /*0048*/ 	.byte	0x04, 0x1c
        /*004a*/ 	.short	(.L_77 - .L_76)


	//   ....[0]....
.L_76:
        /*004c*/ 	.word	0x000000d0


	//----- nvinfo : EIATTR_CBANK_PARAM_SIZE
	.align		4
.L_77:
        /*0050*/ 	.byte	0x03, 0x19
        /*0052*/ 	.short	0x0018


	//----- nvinfo : EIATTR_PARAM_CBANK
	.align		4
        /*0054*/ 	.byte	0x04, 0x0a
        /*0056*/ 	.short	(.L_79 - .L_78)
	.align		4
.L_78:
        /*0058*/ 	.word	index@(.nv.constant0._Z14AddVectorInDevPjS_S_)
        /*005c*/ 	.short	0x0380
        /*005e*/ 	.short	0x0018


	//----- nvinfo : EIATTR_SW_WAR
	.align		4
.L_79:
        /*0060*/ 	.byte	0x04, 0x36
        /*0062*/ 	.short	(.L_81 - .L_80)
.L_80:
        /*0064*/ 	.word	0x00000008
.L_81:


//--------------------- .nv.callgraph             --------------------------
	.section	.nv.callgraph,"",@"SHT_CUDA_CALLGRAPH"
	.align	4
	.sectionentsize	8
	.align		4
        /*0000*/ 	.word	0x00000000
	.align		4
        /*0004*/ 	.word	0xffffffff
	.align		4
        /*0008*/ 	.word	0x00000000
	.align		4
        /*000c*/ 	.word	0xfffffffe
	.align		4
        /*0010*/ 	.word	0x00000000
	.align		4
        /*0014*/ 	.word	0xfffffffd
	.align		4
        /*0018*/ 	.word	0x00000000
	.align		4
        /*001c*/ 	.word	0xfffffffc


//--------------------- .text._Z17AddVectorInDevTBaPjS_S_j --------------------------
	.section	.text._Z17AddVectorInDevTBaPjS_S_j,"ax",@progbits
	.align	128
        .global         _Z17AddVectorInDevTBaPjS_S_j
        .type           _Z17AddVectorInDevTBaPjS_S_j,@function
        .size           _Z17AddVectorInDevTBaPjS_S_j,(.L_x_4 - _Z17AddVectorInDevTBaPjS_S_j)
        .other          _Z17AddVectorInDevTBaPjS_S_j,@"STO_CUDA_ENTRY STV_DEFAULT"
_Z17AddVectorInDevTBaPjS_S_j:
.text._Z17AddVectorInDevTBaPjS_S_j:
[----:B------:R-:W-:Y:S01]  /*0000*/  LDC R1, c[0x0][0x37c] ;  /* 0x0000df00ff017b82 */ /* 0x000fe20000000800 */
[----:B------:R-:W0:Y:S07]  /*0010*/  S2R R9, SR_TID.X ;  /* 0x0000000000097919 */ /* 0x000e2e0000002100 */
[----:B------:R-:W0:Y:S01]  /*0020*/  S2UR UR4, SR_CTAID.X ;  /* 0x00000000000479c3 */ /* 0x000e220000002500 */
[----:B------:R-:W1:Y:S07]  /*0030*/  LDCU UR5, c[0x0][0x398] ;  /* 0x00007300ff0577ac */ /* 0x000e6e0008000800 */
[----:B------:R-:W0:Y:S02]  /*0040*/  LDC R0, c[0x0][0x360] ;  /* 0x0000d800ff007b82 */ /* 0x000e240000000800 */
[----:B0-----:R-:W-:-:S05]  /*0050*/  IMAD R9, R0, UR4, R9 ;  /* 0x0000000400097c24 */ /* 0x001fca000f8e0209 */
[----:B-1----:R-:W-:-:S13]  /*0060*/  ISETP.GE.U32.AND P0, PT, R9, UR5, PT ;  /* 0x0000000509007c0c */ /* 0x002fda000bf06070 */
[----:B------:R-:W-:Y:S05]  /*0070*/  @P0 EXIT ;  /* 0x000000000000094d */ /* 0x000fea0003800000 */
[----:B------:R-:W0:Y:S01]  /*0080*/  LDC.64 R2, c[0x0][0x380] ;  /* 0x0000e000ff027b82 */ /* 0x000e220000000a00 */
[----:B------:R-:W1:Y:S07]  /*0090*/  LDCU.64 UR4, c[0x0][0x358] ;  /* 0x00006b00ff0477ac */ /* 0x000e6e0008000a00 */
[----:B------:R-:W2:Y:S08]  /*00a0*/  LDC.64 R4, c[0x0][0x388] ;  /* 0x0000e200ff047b82 */ /* 0x000eb00000000a00 */
[----:B------:R-:W3:Y:S01]  /*00b0*/  LDC.64 R6, c[0x0][0x390] ;  /* 0x0000e400ff067b82 */ /* 0x000ee20000000a00 */
[----:B0-----:R-:W-:-:S06]  /*00c0*/  IMAD.WIDE R2, R9, 0x4, R2 ;  /* 0x0000000409027825 */ /* 0x001fcc00078e0202 */
[----:B-1----:R-:W4:Y:S01]  /*00d0*/  LDG.E R2, desc[UR4][R2.64] ;  /* 0x0000000402027981 */ /* 0x002f22000c1e1900 */
[----:B--2---:R-:W-:-:S06]  /*00e0*/  IMAD.WIDE R4, R9, 0x4, R4 ;  /* 0x0000000409047825 */ /* 0x004fcc00078e0204 */
[----:B------:R-:W4:Y:S01]  /*00f0*/  LDG.E R5, desc[UR4][R4.64] ;  /* 0x0000000404057981 */ /* 0x000f22000c1e1900 */
[----:B---3--:R-:W-:Y:S01]  /*0100*/  IMAD.WIDE R6, R9, 0x4, R6 ;  /* 0x0000000409067825 */ /* 0x008fe200078e0206 */
[----:B----4-:R-:W-:-:S05]  /*0110*/  IADD3 R9, PT, PT, R2, R5, RZ ;  /* 0x0000000502097210 */ /* 0x010fca0007ffe0ff */
[----:B------:R-:W-:Y:S01]  /*0120*/  STG.E desc[UR4][R6.64], R9 ;  /* 0x0000000906007986 */ /* 0x000fe2000c101904 */
[----:B------:R-:W-:Y:S05]  /*0130*/  EXIT ;  /* 0x000000000000794d */ /* 0x000fea0003800000 */
.L_x_0:
[----:B------:R-:W-:-:S00]  /*0140*/  BRA `(.L_x_0) ;  /* 0xfffffffc00fc7947 */ /* 0x000fc0000383ffff */
[----:B------:R-:W-:-:S00]  /*0150*/  NOP ;  /* 0x0000000000007918 */ /* 0x000fc00000000000 */
        /* <DEDUP_REMOVED lines=10> */
.L_x_4:


//--------------------- .text._Z17AddVectorInDevTBePjS_S_ --------------------------
	.section	.text._Z17AddVectorInDevTBePjS_S_,"ax",@progbits
	.align	128
        .global         _Z17AddVectorInDevTBePjS_S_
        .type           _Z17AddVectorInDevTBePjS_S_,@function
        .size           _Z17AddVectorInDevTBePjS_S_,(.L_x_5 - _Z17AddVectorInDevTBePjS_S_)
        .other          _Z17AddVectorInDevTBePjS_S_,@"STO_CUDA_ENTRY STV_DEFAULT"
_Z17AddVectorInDevTBePjS_S_:
.text._Z17AddVectorInDevTBePjS_S_:
[----:B------:R-:W-:Y:S01]  /*0000*/  LDC R1, c[0x0][0x37c] ;  /* 0x0000df00ff017b82 */ /* 0x000fe20000000800 */
[----:B------:R-:W0:Y:S07]  /*0010*/  S2R R9, SR_TID.X ;  /* 0x0000000000097919 */ /* 0x000e2e0000002100 */
[----:B------:R-:W0:Y:S01]  /*0020*/  S2UR UR6, SR_CTAID.X ;  /* 0x00000000000679c3 */ /* 0x000e220000002500 */
[----:B------:R-:W1:Y:S07]  /*0030*/  LDCU.64 UR4, c[0x0][0x358] ;  /* 0x00006b00ff0477ac */ /* 0x000e6e0008000a00 */
[----:B------:R-:W0:Y:S08]  /*0040*/  LDC R0, c[0x0][0x360] ;  /* 0x0000d800ff007b82 */ /* 0x000e300000000800 */
[----:B------:R-:W2:Y:S08]  /*0050*/  LDC.64 R2, c[0x0][0x380] ;  /* 0x0000e000ff027b82 */ /* 0x000eb00000000a00 */
[----:B------:R-:W3:Y:S01]  /*0060*/  LDC.64 R4, c[0x0][0x388] ;  /* 0x0000e200ff047b82 */ /* 0x000ee20000000a00 */
[----:B0-----:R-:W-:-:S07]  /*0070*/  IMAD R9, R0, UR6, R9 ;  /* 0x0000000600097c24 */ /* 0x001fce000f8e0209 */
[----:B------:R-:W0:Y:S01]  /*0080*/  LDC.64 R6, c[0x0][0x390] ;  /* 0x0000e400ff067b82 */ /* 0x000e220000000a00 */
[----:B--2---:R-:W-:-:S06]  /*0090*/  IMAD.WIDE R2, R9, 0x4, R2 ;  /* 0x0000000409027825 */ /* 0x004fcc00078e0202 */
[----:B-1----:R-:W2:Y:S01]  /*00a0*/  LDG.E R2, desc[UR4][R2.64] ;  /* 0x0000000402027981 */ /* 0x002ea2000c1e1900 */
[----:B---3--:R-:W-:-:S06]  /*00b0*/  IMAD.WIDE R4, R9, 0x4, R4 ;  /* 0x0000000409047825 */ /* 0x008fcc00078e0204 */
[----:B------:R-:W2:Y:S01]  /*00c0*/  LDG.E R5, desc[UR4][R4.64] ;  /* 0x0000000404057981 */ /* 0x000ea2000c1e1900 */
[----:B0-----:R-:W-:Y:S01]  /*00d0*/  IMAD.WIDE R6, R9, 0x4, R6 ;  /* 0x0000000409067825 */ /* 0x001fe200078e0206 */
[----:B--2---:R-:W-:-:S05]  /*00e0*/  IADD3 R9, PT, PT, R2, R5, RZ ;  /* 0x0000000502097210 */ /* 0x004fca0007ffe0ff */
[----:B------:R-:W-:Y:S01]  /*00f0*/  STG.E desc[UR4][R6.64], R9 ;  /* 0x0000000906007986 */ /* 0x000fe2000c101904 */
[----:B------:R-:W-:Y:S05]  /*0100*/  EXIT ;  /* 0x000000000000794d */ /* 0x000fea0003800000 */
.L_x_1:
        /* <DEDUP_REMOVED lines=15> */
.L_x_5:


//--------------------- .text._Z15AddVectorInDevTPjS_S_ --------------------------
	.section	.text._Z15AddVectorInDevTPjS_S_,"ax",@progbits
	.align	128
        .global         _Z15AddVectorInDevTPjS_S_
        .type           _Z15AddVectorInDevTPjS_S_,@function
        .size           _Z15AddVectorInDevTPjS_S_,(.L_x_6 - _Z15AddVectorInDevTPjS_S_)
        .other          _Z15AddVectorInDevTPjS_S_,@"STO_CUDA_ENTRY STV_DEFAULT"
_Z15AddVectorInDevTPjS_S_:
.text._Z15AddVectorInDevTPjS_S_:
[----:B------:R-:W-:Y:S01]  /*0000*/  LDC R1, c[0x0][0x37c] ;  /* 0x0000df00ff017b82 */ /* 0x000fe20000000800 */
[----:B------:R-:W0:Y:S07]  /*0010*/  S2R R9, SR_TID.X ;  /* 0x0000000000097919 */ /* 0x000e2e0000002100 */
[----:B------:R-:W0:Y:S01]  /*0020*/  LDC.64 R2, c[0x0][0x380] ;  /* 0x0000e000ff027b82 */ /* 0x000e220000000a00 */
[----:B------:R-:W1:Y:S07]  /*0030*/  LDCU.64 UR4, c[0x0][0x358] ;  /* 0x00006b00ff0477ac */ /* 0x000e6e0008000a00 */
[----:B------:R-:W2:Y:S08]  /*0040*/  LDC.64 R4, c[0x0][0x388] ;  /* 0x0000e200ff047b82 */ /* 0x000eb00000000a00 */
[----:B------:R-:W3:Y:S01]  /*0050*/  LDC.64 R6, c[0x0][0x390] ;  /* 0x0000e400ff067b82 */ /* 0x000ee20000000a00 */
[----:B0-----:R-:W-:-:S04]  /*0060*/  IMAD.WIDE.U32 R2, R9, 0x4, R2 ;  /* 0x0000000409027825 */ /* 0x001fc800078e0002 */
[C---:B--2---:R-:W-:Y:S02]  /*0070*/  IMAD.WIDE.U32 R4, R9.reuse, 0x4, R4 ;  /* 0x0000000409047825 */ /* 0x044fe400078e0004 */
[----:B-1----:R-:W2:Y:S04]  /*0080*/  LDG.E R2, desc[UR4][R2.64] ;  /* 0x0000000402027981 */ /* 0x002ea8000c1e1900 */
[----:B------:R-:W2:Y:S01]  /*0090*/  LDG.E R5, desc[UR4][R4.64] ;  /* 0x0000000404057981 */ /* 0x000ea2000c1e1900 */
[----:B---3--:R-:W-:Y:S01]  /*00a0*/  IMAD.WIDE.U32 R6, R9, 0x4, R6 ;  /* 0x0000000409067825 */ /* 0x008fe200078e0006 */
[----:B--2---:R-:W-:-:S05]  /*00b0*/  IADD3 R9, PT, PT, R2, R5, RZ ;  /* 0x0000000502097210 */ /* 0x004fca0007ffe0ff */
[----:B------:R-:W-:Y:S01]  /*00c0*/  STG.E desc[UR4][R6.64], R9 ;  /* 0x0000000906007986 */ /* 0x000fe2000c101904 */
[----:B------:R-:W-:Y:S05]  /*00d0*/  EXIT ;  /* 0x000000000000794d */ /* 0x000fea0003800000 */
.L_x_2:
        /* <DEDUP_REMOVED lines=10> */
.L_x_6:


//--------------------- .text._Z14AddVectorInDevPjS_S_ --------------------------
	.section	.text._Z14AddVectorInDevPjS_S_,"ax",@progbits
	.align	128
        .global         _Z14AddVectorInDevPjS_S_
        .type           _Z14AddVectorInDevPjS_S_,@function
        .size           _Z14AddVectorInDevPjS_S_,(.L_x_7 - _Z14AddVectorInDevPjS_S_)
        .other          _Z14AddVectorInDevPjS_S_,@"STO_CUDA_ENTRY STV_DEFAULT"
_Z14AddVectorInDevPjS_S_:
.text._Z14AddVectorInDevPjS_S_:
[----:B------:R-:W-:Y:S01]  /*0000*/  LDC R1, c[0x0][0x37c] ;  /* 0x0000df00ff017b82 */ /* 0x000fe20000000800 */
[----:B------:R-:W0:Y:S07]  /*0010*/  S2R R9, SR_CTAID.X ;  /* 0x0000000000097919 */ /* 0x000e2e0000002500 */
        /* <DEDUP_REMOVED lines=12> */
.L_x_3:
        /* <DEDUP_REMOVED lines=10> */
.L_x_7:


//--------------------- .nv.shared.reserved.0     --------------------------
	.section	.nv.shared.reserved.0,"aw",@nobits
	.weak		__nv_reservedSMEM_offset_0_alias
	.size		__nv_reservedSMEM_offset_0_alias, 0, 64
	.other		__nv_reservedSMEM_offset_0_alias,@"STO_CUDA_RESERVED_SHARED STV_DEFAULT"
__nv_reservedSMEM_offset_0_alias:
	.zero		0
	.zero		64


//--------------------- .nv.constant0._Z17AddVectorInDevTBaPjS_S_j --------------------------
	.section	.nv.constant0._Z17AddVectorInDevTBaPjS_S_j,"a",@progbits
	.sectionflags	@""
	.align	4
.nv.constant0._Z17AddVectorInDevTBaPjS_S_j:
	.zero		924


//--------------------- .nv.constant0._Z17AddVectorInDevTBePjS_S_ --------------------------
	.section	.nv.constant0._Z17AddVectorInDevTBePjS_S_,"a",@progbits
	.sectionflags	@""
	.align	4
.nv.constant0._Z17AddVectorInDevTBePjS_S_:
	.zero		920


//--------------------- .nv.constant0._Z15AddVectorInDevTPjS_S_ --------------------------
	.section	.nv.constant0._Z15AddVectorInDevTPjS_S_,"a",@progbits
	.sectionflags	@""
	.align	4
.nv.constant0._Z15AddVectorInDevTPjS_S_:
	.zero		920


//--------------------- .nv.constant0._Z14AddVectorInDevPjS_S_ --------------------------
	.section	.nv.constant0._Z14AddVectorInDevPjS_S_,"a",@progbits
	.sectionflags	@""
	.align	4
.nv.constant0._Z14AddVectorInDevPjS_S_:
	.zero		920


//--------------------- SYMBOLS --------------------------

	.type		.nv.reservedSmem.offset0,@object
	.size		.nv.reservedSmem.offset0,0x4
